//
// Generated by NVIDIA NVVM Compiler
//
// Compiler Build ID: CL-36424714
// Cuda compilation tools, release 13.0, V13.0.88
// Based on NVVM 20.0.0
//

.version 9.0
.target sm_100
.address_size 64

	// .globl	_Z15mat_mult_kernel3matS_S_
// _ZZ26mat_mult_kernel_ladrilhada3matS_S_E2As has been demoted
// _ZZ26mat_mult_kernel_ladrilhada3matS_S_E2Bs has been demoted

.visible .entry _Z15mat_mult_kernel3matS_S_(
	.param .align 8 .b8 _Z15mat_mult_kernel3matS_S__param_0[24],
	.param .align 8 .b8 _Z15mat_mult_kernel3matS_S__param_1[24],
	.param .align 8 .b8 _Z15mat_mult_kernel3matS_S__param_2[24]
)
{
	.reg .pred 	%p<10>;
	.reg .b32 	%r<43>;
	.reg .b64 	%rd<53>;
	.reg .b64 	%fd<68>;

	ld.param.u64 	%rd6, [_Z15mat_mult_kernel3matS_S__param_2+16];
	ld.param.u32 	%r2, [_Z15mat_mult_kernel3matS_S__param_1+4];
	ld.param.u32 	%r1, [_Z15mat_mult_kernel3matS_S__param_0+4];
	ld.param.u64 	%rd7, [_Z15mat_mult_kernel3matS_S__param_1+16];
	ld.param.u64 	%rd8, [_Z15mat_mult_kernel3matS_S__param_0+16];
	ld.param.v2.u32 	{%r20, %r21}, [_Z15mat_mult_kernel3matS_S__param_2];
	cvta.to.global.u64 	%rd1, %rd8;
	cvta.to.global.u64 	%rd2, %rd7;
	mov.u32 	%r23, %ctaid.y;
	mov.u32 	%r24, %ntid.y;
	mov.u32 	%r25, %tid.y;
	mad.lo.s32 	%r3, %r23, %r24, %r25;
	mov.u32 	%r26, %ctaid.x;
	mov.u32 	%r27, %ntid.x;
	mov.u32 	%r28, %tid.x;
	mad.lo.s32 	%r4, %r26, %r27, %r28;
	setp.lt.s32 	%p1, %r1, 1;
	mov.f64 	%fd67, 0d0000000000000000;
	@%p1 bra 	$L__BB0_12;
	mul.lo.s32 	%r5, %r1, %r3;
	and.b32  	%r6, %r1, 7;
	setp.lt.u32 	%p2, %r1, 8;
	mov.b32 	%r41, 0;
	mov.f64 	%fd67, 0d0000000000000000;
	@%p2 bra 	$L__BB0_4;
	and.b32  	%r41, %r1, 2147483640;
	neg.s32 	%r39, %r41;
	shl.b32 	%r9, %r2, 3;
	mul.wide.u32 	%rd9, %r5, 8;
	add.s64 	%rd10, %rd9, %rd1;
	add.s64 	%rd52, %rd10, 32;
	mov.f64 	%fd67, 0d0000000000000000;
	mul.wide.s32 	%rd13, %r2, 8;
	mov.u32 	%r38, %r4;
$L__BB0_3:
	.pragma "nounroll";
	ld.global.f64 	%fd17, [%rd52+-32];
	mul.wide.s32 	%rd11, %r38, 8;
	add.s64 	%rd12, %rd2, %rd11;
	ld.global.f64 	%fd18, [%rd12];
	fma.rn.f64 	%fd19, %fd17, %fd18, %fd67;
	ld.global.f64 	%fd20, [%rd52+-24];
	add.s64 	%rd14, %rd12, %rd13;
	ld.global.f64 	%fd21, [%rd14];
	fma.rn.f64 	%fd22, %fd20, %fd21, %fd19;
	ld.global.f64 	%fd23, [%rd52+-16];
	add.s64 	%rd15, %rd14, %rd13;
	ld.global.f64 	%fd24, [%rd15];
	fma.rn.f64 	%fd25, %fd23, %fd24, %fd22;
	ld.global.f64 	%fd26, [%rd52+-8];
	add.s64 	%rd16, %rd15, %rd13;
	ld.global.f64 	%fd27, [%rd16];
	fma.rn.f64 	%fd28, %fd26, %fd27, %fd25;
	ld.global.f64 	%fd29, [%rd52];
	add.s64 	%rd17, %rd16, %rd13;
	ld.global.f64 	%fd30, [%rd17];
	fma.rn.f64 	%fd31, %fd29, %fd30, %fd28;
	ld.global.f64 	%fd32, [%rd52+8];
	add.s64 	%rd18, %rd17, %rd13;
	ld.global.f64 	%fd33, [%rd18];
	fma.rn.f64 	%fd34, %fd32, %fd33, %fd31;
	ld.global.f64 	%fd35, [%rd52+16];
	add.s64 	%rd19, %rd18, %rd13;
	ld.global.f64 	%fd36, [%rd19];
	fma.rn.f64 	%fd37, %fd35, %fd36, %fd34;
	ld.global.f64 	%fd38, [%rd52+24];
	add.s64 	%rd20, %rd19, %rd13;
	ld.global.f64 	%fd39, [%rd20];
	fma.rn.f64 	%fd67, %fd38, %fd39, %fd37;
	add.s32 	%r39, %r39, 8;
	add.s32 	%r38, %r38, %r9;
	add.s64 	%rd52, %rd52, 64;
	setp.ne.s32 	%p3, %r39, 0;
	@%p3 bra 	$L__BB0_3;
$L__BB0_4:
	setp.eq.s32 	%p4, %r6, 0;
	@%p4 bra 	$L__BB0_12;
	and.b32  	%r15, %r1, 3;
	setp.lt.u32 	%p5, %r6, 4;
	@%p5 bra 	$L__BB0_7;
	add.s32 	%r30, %r41, %r5;
	mul.wide.u32 	%rd21, %r30, 8;
	add.s64 	%rd22, %rd1, %rd21;
	ld.global.f64 	%fd41, [%rd22];
	mad.lo.s32 	%r31, %r41, %r2, %r4;
	mul.wide.s32 	%rd23, %r31, 8;
	add.s64 	%rd24, %rd2, %rd23;
	ld.global.f64 	%fd42, [%rd24];
	fma.rn.f64 	%fd43, %fd41, %fd42, %fd67;
	cvt.u64.u32 	%rd25, %r5;
	cvt.u64.u32 	%rd26, %r41;
	add.s64 	%rd27, %rd26, %rd25;
	shl.b64 	%rd28, %rd27, 3;
	add.s64 	%rd29, %rd1, %rd28;
	ld.global.f64 	%fd44, [%rd29+8];
	mul.wide.s32 	%rd30, %r2, 8;
	add.s64 	%rd31, %rd24, %rd30;
	ld.global.f64 	%fd45, [%rd31];
	fma.rn.f64 	%fd46, %fd44, %fd45, %fd43;
	ld.global.f64 	%fd47, [%rd29+16];
	add.s64 	%rd32, %rd31, %rd30;
	ld.global.f64 	%fd48, [%rd32];
	fma.rn.f64 	%fd49, %fd47, %fd48, %fd46;
	ld.global.f64 	%fd50, [%rd29+24];
	add.s64 	%rd33, %rd32, %rd30;
	ld.global.f64 	%fd51, [%rd33];
	fma.rn.f64 	%fd67, %fd50, %fd51, %fd49;
	add.s32 	%r41, %r41, 4;
$L__BB0_7:
	setp.eq.s32 	%p6, %r15, 0;
	@%p6 bra 	$L__BB0_12;
	setp.eq.s32 	%p7, %r15, 1;
	@%p7 bra 	$L__BB0_10;
	add.s32 	%r32, %r41, %r5;
	mul.wide.u32 	%rd34, %r32, 8;
	add.s64 	%rd35, %rd1, %rd34;
	ld.global.f64 	%fd53, [%rd35];
	mad.lo.s32 	%r33, %r41, %r2, %r4;
	mul.wide.s32 	%rd36, %r33, 8;
	add.s64 	%rd37, %rd2, %rd36;
	ld.global.f64 	%fd54, [%rd37];
	fma.rn.f64 	%fd55, %fd53, %fd54, %fd67;
	cvt.u64.u32 	%rd38, %r5;
	cvt.u64.u32 	%rd39, %r41;
	add.s64 	%rd40, %rd39, %rd38;
	shl.b64 	%rd41, %rd40, 3;
	add.s64 	%rd42, %rd1, %rd41;
	ld.global.f64 	%fd56, [%rd42+8];
	mul.wide.s32 	%rd43, %r2, 8;
	add.s64 	%rd44, %rd37, %rd43;
	ld.global.f64 	%fd57, [%rd44];
	fma.rn.f64 	%fd67, %fd56, %fd57, %fd55;
	add.s32 	%r41, %r41, 2;
$L__BB0_10:
	and.b32  	%r34, %r1, 1;
	setp.eq.b32 	%p8, %r34, 1;
	not.pred 	%p9, %p8;
	@%p9 bra 	$L__BB0_12;
	add.s32 	%r35, %r41, %r5;
	mul.wide.u32 	%rd45, %r35, 8;
	add.s64 	%rd46, %rd1, %rd45;
	ld.global.f64 	%fd58, [%rd46];
	mad.lo.s32 	%r36, %r41, %r2, %r4;
	mul.wide.s32 	%rd47, %r36, 8;
	add.s64 	%rd48, %rd2, %rd47;
	ld.global.f64 	%fd59, [%rd48];
	fma.rn.f64 	%fd67, %fd58, %fd59, %fd67;
$L__BB0_12:
	cvta.to.global.u64 	%rd49, %rd6;
	mad.lo.s32 	%r37, %r21, %r3, %r4;
	mul.wide.s32 	%rd50, %r37, 8;
	add.s64 	%rd51, %rd49, %rd50;
	st.global.f64 	[%rd51], %fd67;
	ret;

}
	// .globl	_Z26mat_mult_kernel_ladrilhada3matS_S_
.visible .entry _Z26mat_mult_kernel_ladrilhada3matS_S_(
	.param .align 8 .b8 _Z26mat_mult_kernel_ladrilhada3matS_S__param_0[24],
	.param .align 8 .b8 _Z26mat_mult_kernel_ladrilhada3matS_S__param_1[24],
	.param .align 8 .b8 _Z26mat_mult_kernel_ladrilhada3matS_S__param_2[24]
)
{
	.reg .pred 	%p<3>;
	.reg .b32 	%r<46>;
	.reg .b64 	%rd<22>;
	.reg .b64 	%fd<105>;
	// demoted variable
	.shared .align 8 .b8 _ZZ26mat_mult_kernel_ladrilhada3matS_S_E2As[8192];
	// demoted variable
	.shared .align 8 .b8 _ZZ26mat_mult_kernel_ladrilhada3matS_S_E2Bs[8192];
	ld.param.u64 	%rd7, [_Z26mat_mult_kernel_ladrilhada3matS_S__param_2+16];
	ld.param.u32 	%r28, [_Z26mat_mult_kernel_ladrilhada3matS_S__param_2+8];
	ld.param.u64 	%rd6, [_Z26mat_mult_kernel_ladrilhada3matS_S__param_1+16];
	ld.param.u32 	%r25, [_Z26mat_mult_kernel_ladrilhada3matS_S__param_1+8];
	ld.param.u64 	%rd5, [_Z26mat_mult_kernel_ladrilhada3matS_S__param_0+16];
	ld.param.u32 	%r22, [_Z26mat_mult_kernel_ladrilhada3matS_S__param_0+8];
	ld.param.v2.u32 	{%r20, %r21}, [_Z26mat_mult_kernel_ladrilhada3matS_S__param_0];
	mov.u32 	%r29, %ctaid.y;
	mov.u32 	%r30, %ctaid.x;
	shl.b32 	%r3, %r29, 5;
	shl.b32 	%r4, %r30, 5;
	mov.u32 	%r5, %tid.y;
	mov.u32 	%r6, %tid.x;
	setp.lt.s32 	%p1, %r21, 32;
	mov.f64 	%fd104, 0d0000000000000000;
	@%p1 bra 	$L__BB1_3;
	cvta.to.global.u64 	%rd1, %rd5;
	mul.lo.s32 	%r44, %r3, %r22;
	cvta.to.global.u64 	%rd2, %rd6;
	shl.b32 	%r8, %r25, 5;
	mad.lo.s32 	%r31, %r22, %r5, %r6;
	cvt.s64.s32 	%rd3, %r31;
	shl.b32 	%r32, %r5, 8;
	mov.u32 	%r33, _ZZ26mat_mult_kernel_ladrilhada3matS_S_E2As;
	add.s32 	%r9, %r33, %r32;
	shl.b32 	%r34, %r6, 3;
	add.s32 	%r10, %r9, %r34;
	mad.lo.s32 	%r35, %r25, %r5, %r6;
	cvt.s64.s32 	%rd4, %r35;
	mov.u32 	%r36, _ZZ26mat_mult_kernel_ladrilhada3matS_S_E2Bs;
	add.s32 	%r12, %r36, %r34;
	add.s32 	%r11, %r12, %r32;
	shr.s32 	%r37, %r21, 31;
	shr.u32 	%r38, %r37, 27;
	add.s32 	%r39, %r21, %r38;
	shr.s32 	%r40, %r39, 5;
	neg.s32 	%r45, %r40;
	mov.f64 	%fd104, 0d0000000000000000;
	mov.u32 	%r43, %r4;
$L__BB1_2:
	cvt.s64.s32 	%rd8, %r44;
	add.s64 	%rd9, %rd3, %rd8;
	shl.b64 	%rd10, %rd9, 3;
	add.s64 	%rd11, %rd1, %rd10;
	cvt.s64.s32 	%rd12, %r43;
	ld.global.f64 	%fd6, [%rd11];
	st.shared.f64 	[%r10], %fd6;
	add.s64 	%rd13, %rd12, %rd4;
	shl.b64 	%rd14, %rd13, 3;
	add.s64 	%rd15, %rd2, %rd14;
	ld.global.f64 	%fd7, [%rd15];
	st.shared.f64 	[%r11], %fd7;
	bar.sync 	0;
	ld.shared.f64 	%fd8, [%r9];
	ld.shared.f64 	%fd9, [%r12];
	fma.rn.f64 	%fd10, %fd8, %fd9, %fd104;
	ld.shared.f64 	%fd11, [%r9+8];
	ld.shared.f64 	%fd12, [%r12+256];
	fma.rn.f64 	%fd13, %fd11, %fd12, %fd10;
	ld.shared.f64 	%fd14, [%r9+16];
	ld.shared.f64 	%fd15, [%r12+512];
	fma.rn.f64 	%fd16, %fd14, %fd15, %fd13;
	ld.shared.f64 	%fd17, [%r9+24];
	ld.shared.f64 	%fd18, [%r12+768];
	fma.rn.f64 	%fd19, %fd17, %fd18, %fd16;
	ld.shared.f64 	%fd20, [%r9+32];
	ld.shared.f64 	%fd21, [%r12+1024];
	fma.rn.f64 	%fd22, %fd20, %fd21, %fd19;
	ld.shared.f64 	%fd23, [%r9+40];
	ld.shared.f64 	%fd24, [%r12+1280];
	fma.rn.f64 	%fd25, %fd23, %fd24, %fd22;
	ld.shared.f64 	%fd26, [%r9+48];
	ld.shared.f64 	%fd27, [%r12+1536];
	fma.rn.f64 	%fd28, %fd26, %fd27, %fd25;
	ld.shared.f64 	%fd29, [%r9+56];
	ld.shared.f64 	%fd30, [%r12+1792];
	fma.rn.f64 	%fd31, %fd29, %fd30, %fd28;
	ld.shared.f64 	%fd32, [%r9+64];
	ld.shared.f64 	%fd33, [%r12+2048];
	fma.rn.f64 	%fd34, %fd32, %fd33, %fd31;
	ld.shared.f64 	%fd35, [%r9+72];
	ld.shared.f64 	%fd36, [%r12+2304];
	fma.rn.f64 	%fd37, %fd35, %fd36, %fd34;
	ld.shared.f64 	%fd38, [%r9+80];
	ld.shared.f64 	%fd39, [%r12+2560];
	fma.rn.f64 	%fd40, %fd38, %fd39, %fd37;
	ld.shared.f64 	%fd41, [%r9+88];
	ld.shared.f64 	%fd42, [%r12+2816];
	fma.rn.f64 	%fd43, %fd41, %fd42, %fd40;
	ld.shared.f64 	%fd44, [%r9+96];
	ld.shared.f64 	%fd45, [%r12+3072];
	fma.rn.f64 	%fd46, %fd44, %fd45, %fd43;
	ld.shared.f64 	%fd47, [%r9+104];
	ld.shared.f64 	%fd48, [%r12+3328];
	fma.rn.f64 	%fd49, %fd47, %fd48, %fd46;
	ld.shared.f64 	%fd50, [%r9+112];
	ld.shared.f64 	%fd51, [%r12+3584];
	fma.rn.f64 	%fd52, %fd50, %fd51, %fd49;
	ld.shared.f64 	%fd53, [%r9+120];
	ld.shared.f64 	%fd54, [%r12+3840];
	fma.rn.f64 	%fd55, %fd53, %fd54, %fd52;
	ld.shared.f64 	%fd56, [%r9+128];
	ld.shared.f64 	%fd57, [%r12+4096];
	fma.rn.f64 	%fd58, %fd56, %fd57, %fd55;
	ld.shared.f64 	%fd59, [%r9+136];
	ld.shared.f64 	%fd60, [%r12+4352];
	fma.rn.f64 	%fd61, %fd59, %fd60, %fd58;
	ld.shared.f64 	%fd62, [%r9+144];
	ld.shared.f64 	%fd63, [%r12+4608];
	fma.rn.f64 	%fd64, %fd62, %fd63, %fd61;
	ld.shared.f64 	%fd65, [%r9+152];
	ld.shared.f64 	%fd66, [%r12+4864];
	fma.rn.f64 	%fd67, %fd65, %fd66, %fd64;
	ld.shared.f64 	%fd68, [%r9+160];
	ld.shared.f64 	%fd69, [%r12+5120];
	fma.rn.f64 	%fd70, %fd68, %fd69, %fd67;
	ld.shared.f64 	%fd71, [%r9+168];
	ld.shared.f64 	%fd72, [%r12+5376];
	fma.rn.f64 	%fd73, %fd71, %fd72, %fd70;
	ld.shared.f64 	%fd74, [%r9+176];
	ld.shared.f64 	%fd75, [%r12+5632];
	fma.rn.f64 	%fd76, %fd74, %fd75, %fd73;
	ld.shared.f64 	%fd77, [%r9+184];
	ld.shared.f64 	%fd78, [%r12+5888];
	fma.rn.f64 	%fd79, %fd77, %fd78, %fd76;
	ld.shared.f64 	%fd80, [%r9+192];
	ld.shared.f64 	%fd81, [%r12+6144];
	fma.rn.f64 	%fd82, %fd80, %fd81, %fd79;
	ld.shared.f64 	%fd83, [%r9+200];
	ld.shared.f64 	%fd84, [%r12+6400];
	fma.rn.f64 	%fd85, %fd83, %fd84, %fd82;
	ld.shared.f64 	%fd86, [%r9+208];
	ld.shared.f64 	%fd87, [%r12+6656];
	fma.rn.f64 	%fd88, %fd86, %fd87, %fd85;
	ld.shared.f64 	%fd89, [%r9+216];
	ld.shared.f64 	%fd90, [%r12+6912];
	fma.rn.f64 	%fd91, %fd89, %fd90, %fd88;
	ld.shared.f64 	%fd92, [%r9+224];
	ld.shared.f64 	%fd93, [%r12+7168];
	fma.rn.f64 	%fd94, %fd92, %fd93, %fd91;
	ld.shared.f64 	%fd95, [%r9+232];
	ld.shared.f64 	%fd96, [%r12+7424];
	fma.rn.f64 	%fd97, %fd95, %fd96, %fd94;
	ld.shared.f64 	%fd98, [%r9+240];
	ld.shared.f64 	%fd99, [%r12+7680];
	fma.rn.f64 	%fd100, %fd98, %fd99, %fd97;
	ld.shared.f64 	%fd101, [%r9+248];
	ld.shared.f64 	%fd102, [%r12+7936];
	fma.rn.f64 	%fd104, %fd101, %fd102, %fd100;
	bar.sync 	0;
	add.s32 	%r45, %r45, 1;
	setp.ne.s32 	%p2, %r45, 0;
	add.s32 	%r44, %r44, 32;
	add.s32 	%r43, %r43, %r8;
	@%p2 bra 	$L__BB1_2;
$L__BB1_3:
	mad.lo.s32 	%r41, %r3, %r28, %r4;
	cvt.s64.s32 	%rd16, %r41;
	cvta.to.global.u64 	%rd17, %rd7;
	mad.lo.s32 	%r42, %r28, %r5, %r6;
	cvt.s64.s32 	%rd18, %r42;
	add.s64 	%rd19, %rd16, %rd18;
	shl.b64 	%rd20, %rd19, 3;
	add.s64 	%rd21, %rd17, %rd20;
	st.global.f64 	[%rd21], %fd104;
	ret;

}


// ===== COMPILED SASS (sm_100) =====

	.target	sm_100

	.elftype	@"ET_EXEC"


//--------------------- .note.nv.tkinfo           --------------------------
	.section	.note.nv.tkinfo,"",@"SHT_NOTE"
	.sectionflags	@"SHF_NOTE_NV_TKINFO"
	.tkinfo
        /*0018*/ 	.word	0x00000002
        /*0030*/ 	.string	""
        /*0030*/ 	.string	"ptxas"
        /*0030*/ 	.string	"Cuda compilation tools, release 13.0, V13.0.88"
        /*0030*/ 	.string	"Build cuda_13.0.r13.0/compiler.36424714_0"
        /*0030*/ 	.string	"-arch sm_100 -m 64 "



//--------------------- .note.nv.cuinfo           --------------------------
	.section	.note.nv.cuinfo,"",@"SHT_NOTE"
	.sectionflags	@"SHF_NOTE_NV_CUINFO"
        /*0018*/ 	.short	0x0002
        /*001a*/ 	.short	0x0064
        /*001c*/ 	.short	0x0082
	.zero		2


//--------------------- .nv.info                  --------------------------
	.section	.nv.info,"",@"SHT_CUDA_INFO"
	.align	4


	//----- nvinfo : EIATTR_REGCOUNT
	.align		4
        /*0000*/ 	.byte	0x04, 0x2f
        /*0002*/ 	.short	(.L_1 - .L_0)
	.align		4
.L_0:
        /*0004*/ 	.word	index@(_Z15mat_mult_kernel3matS_S_)
        /*0008*/ 	.word	0x00000020


	//----- nvinfo : EIATTR_FRAME_SIZE
	.align		4
.L_1:
        /*000c*/ 	.byte	0x04, 0x11
        /*000e*/ 	.short	(.L_3 - .L_2)
	.align		4
.L_2:
        /*0010*/ 	.word	index@(_Z15mat_mult_kernel3matS_S_)
        /*0014*/ 	.word	0x00000000


	//----- nvinfo : EIATTR_REGCOUNT
	.align		4
.L_3:
        /*0018*/ 	.byte	0x04, 0x2f
        /*001a*/ 	.short	(.L_5 - .L_4)
	.align		4
.L_4:
        /*001c*/ 	.word	index@(_Z26mat_mult_kernel_ladrilhada3matS_S_)
        /*0020*/ 	.word	0x00000020


	//----- nvinfo : EIATTR_FRAME_SIZE
	.align		4
.L_5:
        /*0024*/ 	.byte	0x04, 0x11
        /*0026*/ 	.short	(.L_7 - .L_6)
	.align		4
.L_6:
        /*0028*/ 	.word	index@(_Z26mat_mult_kernel_ladrilhada3matS_S_)
        /*002c*/ 	.word	0x00000000


	//----- nvinfo : EIATTR_MIN_STACK_SIZE
	.align		4
.L_7:
        /*0030*/ 	.byte	0x04, 0x12
        /*0032*/ 	.short	(.L_9 - .L_8)
	.align		4
.L_8:
        /*0034*/ 	.word	index@(_Z26mat_mult_kernel_ladrilhada3matS_S_)
        /*0038*/ 	.word	0x00000000


	//----- nvinfo : EIATTR_MIN_STACK_SIZE
	.align		4
.L_9:
        /*003c*/ 	.byte	0x04, 0x12
        /*003e*/ 	.short	(.L_11 - .L_10)
	.align		4
.L_10:
        /*0040*/ 	.word	index@(_Z15mat_mult_kernel3matS_S_)
        /*0044*/ 	.word	0x00000000
.L_11:


//--------------------- .nv.compat                --------------------------
	.section	.nv.compat,"",@"SHT_CUDA_COMPAT_INFO"
	.align	4
        /*0000*/ 	.byte	0x02, 0x09, 0x00, 0x00, 0x02, 0x02, 0x01, 0x00, 0x02, 0x05, 0x05, 0x00, 0x03, 0x07, 0x01, 0x01
        /*0010*/ 	.byte	0x02, 0x03, 0x00, 0x00, 0x02, 0x06, 0x01, 0x00, 0x04, 0x0b, 0x08, 0x00, 0x01, 0x00, 0x00, 0x00
        /*0020*/ 	.byte	0x00, 0x00, 0x00, 0x00


//--------------------- .nv.info._Z26mat_mult_kernel_ladrilhada3matS_S_ --------------------------
	.section	.nv.info._Z26mat_mult_kernel_ladrilhada3matS_S_,"",@"SHT_CUDA_INFO"
	.sectionflags	@""
	.align	4


	//----- nvinfo : EIATTR_CUDA_API_VERSION
	.align		4
        /*0000*/ 	.byte	0x04, 0x37
        /*0002*/ 	.short	(.L_13 - .L_12)
.L_12:
        /*0004*/ 	.word	0x00000082


	//----- nvinfo : EIATTR_KPARAM_INFO
	.align		4
.L_13:
        /*0008*/ 	.byte	0x04, 0x17
        /*000a*/ 	.short	(.L_15 - .L_14)
.L_14:
        /*000c*/ 	.word	0x00000000
        /*0010*/ 	.short	0x0002
        /*0012*/ 	.short	0x0030
        /*0014*/ 	.byte	0x00, 0xf0, 0x61, 0x00


	//----- nvinfo : EIATTR_KPARAM_INFO
	.align		4
.L_15:
        /*0018*/ 	.byte	0x04, 0x17
        /*001a*/ 	.short	(.L_17 - .L_16)
.L_16:
        /*001c*/ 	.word	0x00000000
        /*0020*/ 	.short	0x0001
        /*0022*/ 	.short	0x0018
        /*0024*/ 	.byte	0x00, 0xf0, 0x61, 0x00


	//----- nvinfo : EIATTR_KPARAM_INFO
	.align		4
.L_17:
        /*0028*/ 	.byte	0x04, 0x17
        /*002a*/ 	.short	(.L_19 - .L_18)
.L_18:
        /*002c*/ 	.word	0x00000000
        /*0030*/ 	.short	0x0000
        /*0032*/ 	.short	0x0000
        /*0034*/ 	.byte	0x00, 0xf0, 0x61, 0x00


	//----- nvinfo : EIATTR_SPARSE_MMA_MASK
	.align		4
.L_19:
        /*0038*/ 	.byte	0x03, 0x50
        /*003a*/ 	.short	0x0000


	//----- nvinfo : EIATTR_MAXREG_COUNT
	.align		4
        /*003c*/ 	.byte	0x03, 0x1b
        /*003e*/ 	.short	0x00ff


	//----- nvinfo : EIATTR_NUM_BARRIERS
	.align		4
        /*0040*/ 	.byte	0x02, 0x4c
        /*0042*/ 	.byte	0x01
	.zero		1


	//----- nvinfo : EIATTR_MERCURY_ISA_VERSION
	.align		4
        /*0044*/ 	.byte	0x03, 0x5f
        /*0046*/ 	.short	0x0101


	//----- nvinfo : EIATTR_VRC_CTA_INIT_COUNT
	.align		4
        /*0048*/ 	.byte	0x02, 0x4a
	.zero		1
	.zero		1


	//----- nvinfo : EIATTR_EXIT_INSTR_OFFSETS
	.align		4
        /*004c*/ 	.byte	0x04, 0x1c
        /*004e*/ 	.short	(.L_21 - .L_20)


	//   ....[0]....
.L_20:
        /*0050*/ 	.word	0x00000910


	//----- nvinfo : EIATTR_CBANK_PARAM_SIZE
	.align		4
.L_21:
        /*0054*/ 	.byte	0x03, 0x19
        /*0056*/ 	.short	0x0048


	//----- nvinfo : EIATTR_PARAM_CBANK
	.align		4
        /*0058*/ 	.byte	0x04, 0x0a
        /*005a*/ 	.short	(.L_23 - .L_22)
	.align		4
.L_22:
        /*005c*/ 	.word	index@(.nv.constant0._Z26mat_mult_kernel_ladrilhada3matS_S_)
        /*0060*/ 	.short	0x0380
        /*0062*/ 	.short	0x0048


	//----- nvinfo : EIATTR_SW_WAR
	.align		4
.L_23:
        /*0064*/ 	.byte	0x04, 0x36
        /*0066*/ 	.short	(.L_25 - .L_24)
.L_24:
        /*0068*/ 	.word	0x00000008
.L_25:


//--------------------- .nv.info._Z15mat_mult_kernel3matS_S_ --------------------------
	.section	.nv.info._Z15mat_mult_kernel3matS_S_,"",@"SHT_CUDA_INFO"
	.sectionflags	@""
	.align	4


	//----- nvinfo : EIATTR_CUDA_API_VERSION
	.align		4
        /*0000*/ 	.byte	0x04, 0x37
        /*0002*/ 	.short	(.L_27 - .L_26)
.L_26:
        /*0004*/ 	.word	0x00000082


	//----- nvinfo : EIATTR_KPARAM_INFO
	.align		4
.L_27:
        /*0008*/ 	.byte	0x04, 0x17
        /*000a*/ 	.short	(.L_29 - .L_28)
.L_28:
        /*000c*/ 	.word	0x00000000
        /*0010*/ 	.short	0x0002
        /*0012*/ 	.short	0x0030
        /*0014*/ 	.byte	0x00, 0xf0, 0x61, 0x00


	//----- nvinfo : EIATTR_KPARAM_INFO
	.align		4
.L_29:
        /*0018*/ 	.byte	0x04, 0x17
        /*001a*/ 	.short	(.L_31 - .L_30)
.L_30:
        /*001c*/ 	.word	0x00000000
        /*0020*/ 	.short	0x0001
        /*0022*/ 	.short	0x0018
        /*0024*/ 	.byte	0x00, 0xf0, 0x61, 0x00


	//----- nvinfo : EIATTR_KPARAM_INFO
	.align		4
.L_31:
        /*0028*/ 	.byte	0x04, 0x17
        /*002a*/ 	.short	(.L_33 - .L_32)
.L_32:
        /*002c*/ 	.word	0x00000000
        /*0030*/ 	.short	0x0000
        /*0032*/ 	.short	0x0000
        /*0034*/ 	.byte	0x00, 0xf0, 0x61, 0x00


	//----- nvinfo : EIATTR_SPARSE_MMA_MASK
	.align		4
.L_33:
        /*0038*/ 	.byte	0x03, 0x50
        /*003a*/ 	.short	0x0000


	//----- nvinfo : EIATTR_MAXREG_COUNT
	.align		4
        /*003c*/ 	.byte	0x03, 0x1b
        /*003e*/ 	.short	0x00ff


	//----- nvinfo : EIATTR_MERCURY_ISA_VERSION
	.align		4
        /*0040*/ 	.byte	0x03, 0x5f
        /*0042*/ 	.short	0x0101


	//----- nvinfo : EIATTR_VRC_CTA_INIT_COUNT
	.align		4
        /*0044*/ 	.byte	0x02, 0x4a
	.zero		1
	.zero		1


	//----- nvinfo : EIATTR_EXIT_INSTR_OFFSETS
	.align		4
        /*0048*/ 	.byte	0x04, 0x1c
        /*004a*/ 	.short	(.L_35 - .L_34)


	//   ....[0]....
.L_34:
        /*004c*/ 	.word	0x00000910


	//----- nvinfo : EIATTR_CBANK_PARAM_SIZE
	.align		4
.L_35:
        /*0050*/ 	.byte	0x03, 0x19
        /*0052*/ 	.short	0x0048


	//----- nvinfo : EIATTR_PARAM_CBANK
	.align		4
        /*0054*/ 	.byte	0x04, 0x0a
        /*0056*/ 	.short	(.L_37 - .L_36)
	.align		4
.L_36:
        /*0058*/ 	.word	index@(.nv.constant0._Z15mat_mult_kernel3matS_S_)
        /*005c*/ 	.short	0x0380
        /*005e*/ 	.short	0x0048


	//----- nvinfo : EIATTR_SW_WAR
	.align		4
.L_37:
        /*0060*/ 	.byte	0x04, 0x36
        /*0062*/ 	.short	(.L_39 - .L_38)
.L_38:
        /*0064*/ 	.word	0x00000008
.L_39:


//--------------------- .nv.callgraph             --------------------------
	.section	.nv.callgraph,"",@"SHT_CUDA_CALLGRAPH"
	.align	4
	.sectionentsize	8
	.align		4
        /*0000*/ 	.word	0x00000000
	.align		4
        /*0004*/ 	.word	0xffffffff
	.align		4
        /*0008*/ 	.word	0x00000000
	.align		4
        /*000c*/ 	.word	0xfffffffe
	.align		4
        /*0010*/ 	.word	0x00000000
	.align		4
        /*0014*/ 	.word	0xfffffffd
	.align		4
        /*0018*/ 	.word	0x00000000
	.align		4
        /*001c*/ 	.word	0xfffffffc


//--------------------- .text._Z26mat_mult_kernel_ladrilhada3matS_S_ --------------------------
	.section	.text._Z26mat_mult_kernel_ladrilhada3matS_S_,"ax",@progbits
	.align	128
        .global         _Z26mat_mult_kernel_ladrilhada3matS_S_
        .type           _Z26mat_mult_kernel_ladrilhada3matS_S_,@function
        .size           _Z26mat_mult_kernel_ladrilhada3matS_S_,(.L_x_9 - _Z26mat_mult_kernel_ladrilhada3matS_S_)
        .other          _Z26mat_mult_kernel_ladrilhada3matS_S_,@"STO_CUDA_ENTRY STV_DEFAULT"
_Z26mat_mult_kernel_ladrilhada3matS_S_:
.text._Z26mat_mult_kernel_ladrilhada3matS_S_:
[----:B------:R-:W-:Y:S01]  /*0000*/  LDC R1, c[0x0][0x37c] ;  /* 0x0000df00ff017b82 */ /* 0x000fe20000000800 */
[----:B------:R-:W0:Y:S01]  /*0010*/  S2R R19, SR_CTAID.X ;  /* 0x0000000000137919 */ /* 0x000e220000002500 */
[----:B------:R-:W1:Y:S06]  /*0020*/  LDCU UR8, c[0x0][0x384] ;  /* 0x00007080ff0877ac */ /* 0x000e6c0008000800 */
[----:B------:R-:W2:Y:S01]  /*0030*/  S2UR UR4, SR_CTAID.Y ;  /* 0x00000000000479c3 */ /* 0x000ea20000002600 */
[----:B------:R-:W-:Y:S01]  /*0040*/  CS2R R10, SRZ ;  /* 0x00000000000a7805 */ /* 0x000fe2000001ff00 */
[----:B------:R-:W3:Y:S01]  /*0050*/  S2R R0, SR_TID.Y ;  /* 0x0000000000007919 */ /* 0x000ee20000002200 */
[----:B------:R-:W4:Y:S01]  /*0060*/  LDCU.64 UR10, c[0x0][0x358] ;  /* 0x00006b00ff0a77ac */ /* 0x000f220008000a00 */
[----:B------:R-:W3:Y:S01]  /*0070*/  S2R R3, SR_TID.X ;  /* 0x0000000000037919 */ /* 0x000ee20000002100 */
[----:B-1----:R-:W-:-:S02]  /*0080*/  UISETP.GE.AND UP0, UPT, UR8, 0x20, UPT ;  /* 0x000000200800788c */ /* 0x002fc4000bf06270 */
[----:B--2---:R-:W-:Y:S01]  /*0090*/  USHF.L.U32 UR4, UR4, 0x5, URZ ;  /* 0x0000000504047899 */ /* 0x004fe200080006ff */
[----:B0-----:R-:W-:-:S06]  /*00a0*/  IMAD.SHL.U32 R19, R19, 0x20, RZ ;  /* 0x0000002013137824 */ /* 0x001fcc00078e00ff */
[----:B----4-:R-:W-:Y:S05]  /*00b0*/  BRA.U !UP0, `(.L_x_0) ;  /* 0x0000000508ec7547 */ /* 0x010fea000b800000 */
[----:B------:R-:W0:Y:S01]  /*00c0*/  S2UR UR7, SR_CgaCtaId ;  /* 0x00000000000779c3 */ /* 0x000e220000008800 */
[----:B------:R-:W3:Y:S01]  /*00d0*/  LDCU UR12, c[0x0][0x388] ;  /* 0x00007100ff0c77ac */ /* 0x000ee20008000800 */
[----:B------:R-:W-:Y:S01]  /*00e0*/  IMAD.MOV.U32 R2, RZ, RZ, R19 ;  /* 0x000000ffff027224 */ /* 0x000fe200078e0013 */
[----:B------:R-:W-:Y:S01]  /*00f0*/  CS2R R10, SRZ ;  /* 0x00000000000a7805 */ /* 0x000fe2000001ff00 */
[----:B------:R-:W-:Y:S01]  /*0100*/  UMOV UR5, 0x400 ;  /* 0x0000040000057882 */ /* 0x000fe20000000000 */
[----:B------:R-:W-:-:S03]  /*0110*/  USHF.R.S32.HI UR6, URZ, 0x1f, UR8 ;  /* 0x0000001fff067899 */ /* 0x000fc60008011408 */
[----:B------:R-:W1:Y:S01]  /*0120*/  LDC R5, c[0x0][0x3a0] ;  /* 0x0000e800ff057b82 */ /* 0x000e620000000800 */
[----:B------:R-:W2:Y:S01]  /*0130*/  LDCU.64 UR16, c[0x0][0x3a8] ;  /* 0x00007500ff1077ac */ /* 0x000ea20008000a00 */
[----:B------:R-:W-:Y:S01]  /*0140*/  ULEA.HI UR6, UR6, UR8, URZ, 0x5 ;  /* 0x0000000806067291 */ /* 0x000fe2000f8f28ff */
[----:B------:R-:W4:Y:S03]  /*0150*/  LDCU.64 UR14, c[0x0][0x390] ;  /* 0x00007200ff0e77ac */ /* 0x000f260008000a00 */
[----:B------:R-:W-:Y:S01]  /*0160*/  USHF.R.S32.HI UR6, URZ, 0x5, UR6 ;  /* 0x00000005ff067899 */ /* 0x000fe20008011406 */
[----:B---3--:R-:W-:-:S03]  /*0170*/  IMAD R18, R0, UR12, R3 ;  /* 0x0000000c00127c24 */ /* 0x008fc6000f8e0203 */
[----:B------:R-:W-:Y:S02]  /*0180*/  UIADD3 UR6, UPT, UPT, -UR6, URZ, URZ ;  /* 0x000000ff06067290 */ /* 0x000fe4000fffe1ff */
[----:B0-----:R-:W-:Y:S02]  /*0190*/  ULEA UR9, UR7, UR5, 0x18 ;  /* 0x0000000507097291 */ /* 0x001fe4000f8ec0ff */
[----:B------:R-:W-:-:S04]  /*01a0*/  UIADD3 UR5, UPT, UPT, UR5, 0x2000, URZ ;  /* 0x0000200005057890 */ /* 0x000fc8000fffe0ff */
[----:B------:R-:W-:Y:S01]  /*01b0*/  ULEA UR5, UR7, UR5, 0x18 ;  /* 0x0000000507057291 */ /* 0x000fe2000f8ec0ff */
[C---:B------:R-:W-:Y:S01]  /*01c0*/  LEA R16, R0.reuse, UR9, 0x8 ;  /* 0x0000000900107c11 */ /* 0x040fe2000f8e40ff */
[----:B-1----:R-:W-:Y:S01]  /*01d0*/  IMAD R17, R0, R5, R3 ;  /* 0x0000000500117224 */ /* 0x002fe200078e0203 */
[----:B------:R-:W-:-:S03]  /*01e0*/  UIMAD UR7, UR4, UR12, URZ ;  /* 0x0000000c040772a4 */ /* 0x000fc6000f8e02ff */
[C---:B------:R-:W-:Y:S01]  /*01f0*/  LEA R7, R3.reuse, UR5, 0x3 ;  /* 0x0000000503077c11 */ /* 0x040fe2000f8e18ff */
[----:B------:R-:W-:-:S04]  /*0200*/  IMAD R6, R3, 0x8, R16 ;  /* 0x0000000803067824 */ /* 0x000fc800078e0210 */
[----:B--2-4-:R-:W-:-:S07]  /*0210*/  IMAD R4, R0, 0x100, R7 ;  /* 0x0000010000047824 */ /* 0x014fce00078e0207 */
.L_x_1:
[----:B------:R-:W-:Y:S02]  /*0220*/  USHF.R.S32.HI UR5, URZ, 0x1f, UR7 ;  /* 0x0000001fff057899 */ /* 0x000fe40008011407 */
[C---:B------:R-:W-:Y:S02]  /*0230*/  IADD3 R12, P0, PT, R18.reuse, UR7, RZ ;  /* 0x00000007120c7c10 */ /* 0x040fe4000ff1e0ff */
[----:B------:R-:W-:Y:S02]  /*0240*/  SHF.R.S32.HI R8, RZ, 0x1f, R2 ;  /* 0x0000001fff087819 */ /* 0x000fe40000011402 */
[----:B------:R-:W-:Y:S02]  /*0250*/  IADD3 R9, P1, PT, R17, R2, RZ ;  /* 0x0000000211097210 */ /* 0x000fe40007f3e0ff */
[----:B------:R-:W-:Y:S02]  /*0260*/  LEA.HI.X.SX32 R13, R18, UR5, 0x1, P0 ;  /* 0x00000005120d7c11 */ /* 0x000fe400080f0eff */
[----:B------:R-:W-:-:S02]  /*0270*/  LEA R26, P0, R12, UR14, 0x3 ;  /* 0x0000000e0c1a7c11 */ /* 0x000fc4000f8018ff */
[----:B------:R-:W-:Y:S02]  /*0280*/  LEA.HI.X.SX32 R8, R17, R8, 0x1, P1 ;  /* 0x0000000811087211 */ /* 0x000fe400008f0eff */
[C---:B------:R-:W-:Y:S02]  /*0290*/  LEA R24, P1, R9.reuse, UR16, 0x3 ;  /* 0x0000001009187c11 */ /* 0x040fe4000f8218ff */
[----:B------:R-:W-:Y:S02]  /*02a0*/  LEA.HI.X R27, R12, UR15, R13, 0x3, P0 ;  /* 0x0000000f0c1b7c11 */ /* 0x000fe400080f1c0d */
[----:B------:R-:W-:-:S04]  /*02b0*/  LEA.HI.X R25, R9, UR17, R8, 0x3, P1 ;  /* 0x0000001109197c11 */ /* 0x000fc800088f1c08 */
[----:B------:R-:W2:Y:S04]  /*02c0*/  LDG.E.64 R26, desc[UR10][R26.64] ;  /* 0x0000000a1a1a7981 */ /* 0x000ea8000c1e1b00 */
[----:B------:R-:W3:Y:S01]  /*02d0*/  LDG.E.64 R28, desc[UR10][R24.64] ;  /* 0x0000000a181c7981 */ /* 0x000ee2000c1e1b00 */
[----:B------:R-:W-:Y:S01]  /*02e0*/  UIADD3 UR6, UPT, UPT, UR6, 0x1, URZ ;  /* 0x0000000106067890 */ /* 0x000fe2000fffe0ff */
[----:B------:R-:W-:Y:S01]  /*02f0*/  IMAD R2, R5, 0x20, R2 ;  /* 0x0000002005027824 */ /* 0x000fe200078e0202 */
[----:B------:R-:W-:Y:S02]  /*0300*/  UIADD3 UR7, UPT, UPT, UR7, 0x20, URZ ;  /* 0x0000002007077890 */ /* 0x000fe4000fffe0ff */
[----:B------:R-:W-:Y:S01]  /*0310*/  UISETP.NE.AND UP0, UPT, UR6, URZ, UPT ;  /* 0x000000ff0600728c */ /* 0x000fe2000bf05270 */
[----:B--2---:R-:W-:Y:S04]  /*0320*/  STS.64 [R6], R26 ;  /* 0x0000001a06007388 */ /* 0x004fe80000000a00 */
[----:B---3--:R-:W-:Y:S01]  /*0330*/  STS.64 [R4], R28 ;  /* 0x0000001c04007388 */ /* 0x008fe20000000a00 */
[----:B------:R-:W-:Y:S06]  /*0340*/  BAR.SYNC.DEFER_BLOCKING 0x0 ;  /* 0x0000000000007b1d */ /* 0x000fec0000010000 */
[----:B------:R-:W-:Y:S04]  /*0350*/  LDS.64 R8, [R7] ;  /* 0x0000000007087984 */ /* 0x000fe80000000a00 */
[----:B------:R-:W0:Y:S04]  /*0360*/  LDS.128 R12, [R16] ;  /* 0x00000000100c7984 */ /* 0x000e280000000c00 */
[----:B------:R-:W1:Y:S04]  /*0370*/  LDS.64 R20, [R7+0x100] ;  /* 0x0001000007147984 */ /* 0x000e680000000a00 */
[----:B------:R-:W-:Y:S04]  /*0380*/  LDS.64 R22, [R7+0x200] ;  /* 0x0002000007167984 */ /* 0x000fe80000000a00 */
[----:B------:R-:W-:Y:S01]  /*0390*/  LDS.64 R24, [R7+0x400] ;  /* 0x0004000007187984 */ /* 0x000fe20000000a00 */
[----:B0-----:R-:W-:-:S03]  /*03a0*/  DFMA R12, R12, R8, R10 ;  /* 0x000000080c0c722b */ /* 0x001fc6000000000a */
[----:B------:R-:W0:Y:S05]  /*03b0*/  LDS.128 R8, [R16+0x10] ;  /* 0x0000100010087984 */ /* 0x000e2a0000000c00 */
[----:B-1----:R-:W-:Y:S01]  /*03c0*/  DFMA R14, R20, R14, R12 ;  /* 0x0000000e140e722b */ /* 0x002fe2000000000c */
[----:B------:R-:W1:Y:S07]  /*03d0*/  LDS.64 R20, [R7+0x300] ;  /* 0x0003000007147984 */ /* 0x000e6e0000000a00 */
[----:B0-----:R-:W-:-:S02]  /*03e0*/  DFMA R8, R8, R22, R14 ;  /* 0x000000160808722b */ /* 0x001fc4000000000e */
[----:B------:R-:W0:Y:S04]  /*03f0*/  LDS.128 R12, [R16+0x20] ;  /* 0x00002000100c7984 */ /* 0x000e280000000c00 */
[----:B------:R-:W-:Y:S02]  /*0400*/  LDS.64 R22, [R7+0x600] ;  /* 0x0006000007167984 */ /* 0x000fe40000000a00 */
[----:B-1----:R-:W-:Y:S02]  /*0410*/  DFMA R10, R20, R10, R8 ;  /* 0x0000000a140a722b */ /* 0x002fe40000000008 */
[----:B------:R-:W1:Y:S06]  /*0420*/  LDS.64 R20, [R7+0x500] ;  /* 0x0005000007147984 */ /* 0x000e6c0000000a00 */
        /* <DEDUP_REMOVED lines=57> */
[----:B------:R-:W2:Y:S02]  /*07c0*/  LDS.64 R22, [R7+0x1d00] ;  /* 0x001d000007167984 */ /* 0x000ea40000000a00 */
[----:B-1----:R-:W-:Y:S02]  /*07d0*/  DFMA R10, R20, R10, R8 ;  /* 0x0000000a140a722b */ /* 0x002fe40000000008 */
[----:B------:R-:W-:Y:S06]  /*07e0*/  LDS.64 R20, [R7+0x1e00] ;  /* 0x001e000007147984 */ /* 0x000fec0000000a00 */
[----:B0-----:R-:W-:-:S02]  /*07f0*/  DFMA R24, R12, R24, R10 ;  /* 0x000000180c18722b */ /* 0x001fc4000000000a */
[----:B------:R-:W0:Y:S04]  /*0800*/  LDS.128 R8, [R16+0xf0] ;  /* 0x0000f00010087984 */ /* 0x000e280000000c00 */
[----:B------:R-:W1:Y:S02]  /*0810*/  LDS.64 R12, [R7+0x1f00] ;  /* 0x001f0000070c7984 */ /* 0x000e640000000a00 */
[----:B--2---:R-:W-:-:S08]  /*0820*/  DFMA R14, R22, R14, R24 ;  /* 0x0000000e160e722b */ /* 0x004fd00000000018 */
[----:B0-----:R-:W-:-:S08]  /*0830*/  DFMA R8, R8, R20, R14 ;  /* 0x000000140808722b */ /* 0x001fd0000000000e */
[----:B-1----:R-:W-:Y:S01]  /*0840*/  DFMA R10, R12, R10, R8 ;  /* 0x0000000a0c0a722b */ /* 0x002fe20000000008 */
[----:B------:R-:W-:Y:S06]  /*0850*/  BAR.SYNC.DEFER_BLOCKING 0x0 ;  /* 0x0000000000007b1d */ /* 0x000fec0000010000 */
[----:B------:R-:W-:Y:S05]  /*0860*/  BRA.U UP0, `(.L_x_1) ;  /* 0xfffffff9006c7547 */ /* 0x000fea000b83ffff */
.L_x_0:
[----:B------:R-:W3:Y:S01]  /*0870*/  LDC R2, c[0x0][0x3b8] ;  /* 0x0000ee00ff027b82 */ /* 0x000ee20000000800 */
[----:B------:R-:W0:Y:S01]  /*0880*/  LDCU.64 UR6, c[0x0][0x3c0] ;  /* 0x00007800ff0677ac */ /* 0x000e220008000a00 */
[----:B---3--:R-:W-:Y:S02]  /*0890*/  IMAD R0, R0, R2, R3 ;  /* 0x0000000200007224 */ /* 0x008fe400078e0203 */
[----:B------:R-:W-:-:S03]  /*08a0*/  IMAD R19, R2, UR4, R19 ;  /* 0x0000000402137c24 */ /* 0x000fc6000f8e0213 */
[----:B------:R-:W-:Y:S02]  /*08b0*/  SHF.R.S32.HI R2, RZ, 0x1f, R0 ;  /* 0x0000001fff027819 */ /* 0x000fe40000011400 */
[----:B------:R-:W-:-:S04]  /*08c0*/  IADD3 R0, P0, PT, R19, R0, RZ ;  /* 0x0000000013007210 */ /* 0x000fc80007f1e0ff */
[----:B------:R-:W-:Y:S02]  /*08d0*/  LEA.HI.X.SX32 R19, R19, R2, 0x1, P0 ;  /* 0x0000000213137211 */ /* 0x000fe400000f0eff */
[----:B0-----:R-:W-:-:S04]  /*08e0*/  LEA R2, P0, R0, UR6, 0x3 ;  /* 0x0000000600027c11 */ /* 0x001fc8000f8018ff */
[----:B------:R-:W-:-:S05]  /*08f0*/  LEA.HI.X R3, R0, UR7, R19, 0x3, P0 ;  /* 0x0000000700037c11 */ /* 0x000fca00080f1c13 */
[----:B------:R-:W-:Y:S01]  /*0900*/  STG.E.64 desc[UR10][R2.64], R10 ;  /* 0x0000000a02007986 */ /* 0x000fe2000c101b0a */
[----:B------:R-:W-:Y:S05]  /*0910*/  EXIT ;  /* 0x000000000000794d */ /* 0x000fea0003800000 */
.L_x_2:
[----:B------:R-:W-:-:S00]  /*0920*/  BRA `(.L_x_2) ;  /* 0xfffffffc00fc7947 */ /* 0x000fc0000383ffff */
[----:B------:R-:W-:-:S00]  /*0930*/  NOP ;  /* 0x0000000000007918 */ /* 0x000fc00000000000 */
        /* <DEDUP_REMOVED lines=12> */
.L_x_9:


//--------------------- .text._Z15mat_mult_kernel3matS_S_ --------------------------
	.section	.text._Z15mat_mult_kernel3matS_S_,"ax",@progbits
	.align	128
        .global         _Z15mat_mult_kernel3matS_S_
        .type           _Z15mat_mult_kernel3matS_S_,@function
        .size           _Z15mat_mult_kernel3matS_S_,(.L_x_10 - _Z15mat_mult_kernel3matS_S_)
        .other          _Z15mat_mult_kernel3matS_S_,@"STO_CUDA_ENTRY STV_DEFAULT"
_Z15mat_mult_kernel3matS_S_:
.text._Z15mat_mult_kernel3matS_S_:
[----:B------:R-:W-:Y:S01]  /*0000*/  LDC R1, c[0x0][0x37c] ;  /* 0x0000df00ff017b82 */ /* 0x000fe20000000800 */
[----:B------:R-:W0:Y:S01]  /*0010*/  S2R R3, SR_TID.Y ;  /* 0x0000000000037919 */ /* 0x000e220000002200 */
[----:B------:R-:W1:Y:S06]  /*0020*/  LDCU UR5, c[0x0][0x384] ;  /* 0x00007080ff0577ac */ /* 0x000e6c0008000800 */
[----:B------:R-:W0:Y:S01]  /*0030*/  LDC R0, c[0x0][0x364] ;  /* 0x0000d900ff007b82 */ /* 0x000e220000000800 */
[----:B------:R-:W-:Y:S01]  /*0040*/  CS2R R6, SRZ ;  /* 0x0000000000067805 */ /* 0x000fe2000001ff00 */
[----:B------:R-:W2:Y:S01]  /*0050*/  S2R R2, SR_TID.X ;  /* 0x0000000000027919 */ /* 0x000ea20000002100 */
[----:B------:R-:W3:Y:S05]  /*0060*/  LDCU.64 UR8, c[0x0][0x358] ;  /* 0x00006b00ff0877ac */ /* 0x000eea0008000a00 */
[----:B------:R-:W0:Y:S08]  /*0070*/  S2UR UR4, SR_CTAID.Y ;  /* 0x00000000000479c3 */ /* 0x000e300000002600 */
[----:B------:R-:W2:Y:S01]  /*0080*/  S2UR UR6, SR_CTAID.X ;  /* 0x00000000000679c3 */ /* 0x000ea20000002500 */
[----:B-1----:R-:W-:-:S07]  /*0090*/  UISETP.GE.AND UP0, UPT, UR5, 0x1, UPT ;  /* 0x000000010500788c */ /* 0x002fce000bf06270 */
[----:B------:R-:W2:Y:S01]  /*00a0*/  LDC R25, c[0x0][0x360] ;  /* 0x0000d800ff197b82 */ /* 0x000ea20000000800 */
[----:B0-----:R-:W-:Y:S02]  /*00b0*/  IMAD R0, R0, UR4, R3 ;  /* 0x0000000400007c24 */ /* 0x001fe4000f8e0203 */
[----:B--2---:R-:W-:Y:S01]  /*00c0*/  IMAD R25, R25, UR6, R2 ;  /* 0x0000000619197c24 */ /* 0x004fe2000f8e0202 */
[----:B---3--:R-:W-:Y:S06]  /*00d0*/  BRA.U !UP0, `(.L_x_3) ;  /* 0x0000000508f87547 */ /* 0x008fec000b800000 */
[----:B------:R-:W-:Y:S02]  /*00e0*/  UISETP.GE.U32.AND UP1, UPT, UR5, 0x8, UPT ;  /* 0x000000080500788c */ /* 0x000fe4000bf26070 */
[----:B------:R-:W-:Y:S01]  /*00f0*/  IMAD R24, R0, UR5, RZ ;  /* 0x0000000500187c24 */ /* 0x000fe2000f8e02ff */
[----:B------:R-:W-:Y:S01]  /*0100*/  ULOP3.LUT UR6, UR5, 0x7, URZ, 0xc0, !UPT ;  /* 0x0000000705067892 */ /* 0x000fe2000f8ec0ff */
[----:B------:R-:W-:Y:S01]  /*0110*/  CS2R R6, SRZ ;  /* 0x0000000000067805 */ /* 0x000fe2000001ff00 */
[----:B------:R-:W-:Y:S02]  /*0120*/  UMOV UR4, URZ ;  /* 0x000000ff00047c82 */ /* 0x000fe40008000000 */
[----:B------:R-:W-:Y:S02]  /*0130*/  UISETP.NE.AND UP0, UPT, UR6, URZ, UPT ;  /* 0x000000ff0600728c */ /* 0x000fe4000bf05270 */
[----:B------:R-:W-:Y:S09]  /*0140*/  BRA.U !UP1, `(.L_x_4) ;  /* 0x0000000109c87547 */ /* 0x000ff2000b800000 */
[----:B------:R-:W0:Y:S01]  /*0150*/  LDC.64 R2, c[0x0][0x390] ;  /* 0x0000e400ff027b82 */ /* 0x000e220000000a00 */
[----:B------:R-:W-:Y:S01]  /*0160*/  ULOP3.LUT UR4, UR5, 0x7ffffff8, URZ, 0xc0, !UPT ;  /* 0x7ffffff805047892 */ /* 0x000fe2000f8ec0ff */
[----:B------:R-:W-:Y:S02]  /*0170*/  MOV R26, R25 ;  /* 0x00000019001a7202 */ /* 0x000fe40000000f00 */
[----:B------:R-:W-:Y:S01]  /*0180*/  CS2R R6, SRZ ;  /* 0x0000000000067805 */ /* 0x000fe2000001ff00 */
[----:B------:R-:W-:Y:S01]  /*0190*/  UIADD3 UR7, UPT, UPT, -UR4, URZ, URZ ;  /* 0x000000ff04077290 */ /* 0x000fe2000fffe1ff */
[----:B0-----:R-:W-:-:S03]  /*01a0*/  IMAD.WIDE.U32 R2, R24, 0x8, R2 ;  /* 0x0000000818027825 */ /* 0x001fc600078e0002 */
[----:B------:R-:W-:-:S04]  /*01b0*/  IADD3 R8, P0, PT, R2, 0x20, RZ ;  /* 0x0000002002087810 */ /* 0x000fc80007f1e0ff */
[----:B------:R-:W-:-:S09]  /*01c0*/  IADD3.X R9, PT, PT, RZ, R3, RZ, P0, !PT ;  /* 0x00000003ff097210 */ /* 0x000fd200007fe4ff */
.L_x_5:
[----:B------:R-:W0:Y:S01]  /*01d0*/  LDC.64 R20, c[0x0][0x3a8] ;  /* 0x0000ea00ff147b82 */ /* 0x000e220000000a00 */
[----:B------:R-:W-:Y:S02]  /*01e0*/  MOV R2, R8 ;  /* 0x0000000800027202 */ /* 0x000fe40000000f00 */
[----:B------:R-:W-:-:S05]  /*01f0*/  MOV R3, R9 ;  /* 0x0000000900037202 */ /* 0x000fca0000000f00 */
[----:B------:R-:W2:Y:S01]  /*0200*/  LDG.E.64 R12, desc[UR8][R2.64+-0x20] ;  /* 0xffffe008020c7981 */ /* 0x000ea2000c1e1b00 */
[----:B------:R-:W1:Y:S03]  /*0210*/  LDC R27, c[0x0][0x39c] ;  /* 0x0000e700ff1b7b82 */ /* 0x000e660000000800 */
[----:B------:R-:W3:Y:S04]  /*0220*/  LDG.E.64 R10, desc[UR8][R2.64+-0x18] ;  /* 0xffffe808020a7981 */ /* 0x000ee8000c1e1b00 */
[----:B------:R-:W4:Y:S01]  /*0230*/  LDG.E.64 R16, desc[UR8][R2.64+-0x10] ;  /* 0xfffff00802107981 */ /* 0x000f22000c1e1b00 */
[----:B0-----:R-:W-:-:S05]  /*0240*/  IMAD.WIDE R20, R26, 0x8, R20 ;  /* 0x000000081a147825 */ /* 0x001fca00078e0214 */
[----:B------:R-:W2:Y:S01]  /*0250*/  LDG.E.64 R14, desc[UR8][R20.64] ;  /* 0x00000008140e7981 */ /* 0x000ea2000c1e1b00 */
[----:B-1----:R-:W-:-:S05]  /*0260*/  IMAD.WIDE R22, R27, 0x8, R20 ;  /* 0x000000081b167825 */ /* 0x002fca00078e0214 */
[----:B------:R-:W3:Y:S01]  /*0270*/  LDG.E.64 R4, desc[UR8][R22.64] ;  /* 0x0000000816047981 */ /* 0x000ee2000c1e1b00 */
[----:B------:R-:W-:-:S05]  /*0280*/  IMAD.WIDE R18, R27, 0x8, R22 ;  /* 0x000000081b127825 */ /* 0x000fca00078e0216 */
[----:B------:R0:W4:Y:S02]  /*0290*/  LDG.E.64 R8, desc[UR8][R18.64] ;  /* 0x0000000812087981 */ /* 0x000124000c1e1b00 */
[C---:B0-----:R-:W-:Y:S01]  /*02a0*/  IMAD.WIDE R18, R27.reuse, 0x8, R18 ;  /* 0x000000081b127825 */ /* 0x041fe200078e0212 */
[----:B--2---:R-:W-:Y:S01]  /*02b0*/  DFMA R6, R12, R14, R6 ;  /* 0x0000000e0c06722b */ /* 0x004fe20000000006 */
[----:B------:R-:W2:Y:S04]  /*02c0*/  LDG.E.64 R12, desc[UR8][R2.64+-0x8] ;  /* 0xfffff808020c7981 */ /* 0x000ea8000c1e1b00 */
[----:B------:R0:W2:Y:S01]  /*02d0*/  LDG.E.64 R14, desc[UR8][R18.64] ;  /* 0x00000008120e7981 */ /* 0x0000a2000c1e1b00 */
[C---:B------:R-:W-:Y:S02]  /*02e0*/  IMAD.WIDE R20, R27.reuse, 0x8, R18 ;  /* 0x000000081b147825 */ /* 0x040fe400078e0212 */
[----:B---3--:R-:W-:Y:S01]  /*02f0*/  DFMA R10, R10, R4, R6 ;  /* 0x000000040a0a722b */ /* 0x008fe20000000006 */
[----:B------:R-:W3:Y:S04]  /*0300*/  LDG.E.64 R4, desc[UR8][R2.64] ;  /* 0x0000000802047981 */ /* 0x000ee8000c1e1b00 */
[----:B------:R-:W3:Y:S01]  /*0310*/  LDG.E.64 R6, desc[UR8][R20.64] ;  /* 0x0000000814067981 */ /* 0x000ee2000c1e1b00 */
[----:B------:R-:W-:-:S02]  /*0320*/  IMAD.WIDE R28, R27, 0x8, R20 ;  /* 0x000000081b1c7825 */ /* 0x000fc400078e0214 */
[----:B----4-:R-:W-:Y:S01]  /*0330*/  DFMA R16, R16, R8, R10 ;  /* 0x000000081010722b */ /* 0x010fe2000000000a */
[----:B------:R-:W4:Y:S04]  /*0340*/  LDG.E.64 R8, desc[UR8][R2.64+0x8] ;  /* 0x0000080802087981 */ /* 0x000f28000c1e1b00 */
[----:B------:R-:W4:Y:S01]  /*0350*/  LDG.E.64 R10, desc[UR8][R28.64] ;  /* 0x000000081c0a7981 */ /* 0x000f22000c1e1b00 */
[----:B------:R-:W-:-:S03]  /*0360*/  IMAD.WIDE R22, R27, 0x8, R28 ;  /* 0x000000081b167825 */ /* 0x000fc600078e021c */
[----:B------:R-:W5:Y:S01]  /*0370*/  LDG.E.64 R20, desc[UR8][R2.64+0x18] ;  /* 0x0000180802147981 */ /* 0x000f62000c1e1b00 */
[----:B0-----:R-:W-:-:S06]  /*0380*/  IMAD.WIDE R18, R27, 0x8, R22 ;  /* 0x000000081b127825 */ /* 0x001fcc00078e0216 */
[----:B------:R-:W5:Y:S01]  /*0390*/  LDG.E.64 R18, desc[UR8][R18.64] ;  /* 0x0000000812127981 */ /* 0x000f62000c1e1b00 */
[----:B--2---:R-:W-:-:S03]  /*03a0*/  DFMA R12, R12, R14, R16 ;  /* 0x0000000e0c0c722b */ /* 0x004fc60000000010 */
[----:B------:R-:W2:Y:S04]  /*03b0*/  LDG.E.64 R14, desc[UR8][R2.64+0x10] ;  /* 0x00001008020e7981 */ /* 0x000ea8000c1e1b00 */
[----:B------:R-:W2:Y:S01]  /*03c0*/  LDG.E.64 R16, desc[UR8][R22.64] ;  /* 0x0000000816107981 */ /* 0x000ea2000c1e1b00 */
[----:B---3--:R-:W-:Y:S01]  /*03d0*/  DFMA R4, R4, R6, R12 ;  /* 0x000000060404722b */ /* 0x008fe2000000000c */
[----:B------:R-:W-:-:S07]  /*03e0*/  UIADD3 UR7, UPT, UPT, UR7, 0x8, URZ ;  /* 0x0000000807077890 */ /* 0x000fce000fffe0ff */
[----:B----4-:R-:W-:Y:S01]  /*03f0*/  DFMA R4, R8, R10, R4 ;  /* 0x0000000a0804722b */ /* 0x010fe20000000004 */
[----:B------:R-:W-:Y:S01]  /*0400*/  UISETP.NE.AND UP1, UPT, UR7, URZ, UPT ;  /* 0x000000ff0700728c */ /* 0x000fe2000bf25270 */
[----:B------:R-:W-:Y:S02]  /*0410*/  IADD3 R8, P0, PT, R2, 0x40, RZ ;  /* 0x0000004002087810 */ /* 0x000fe40007f1e0ff */
[----:B------:R-:W-:Y:S02]  /*0420*/  LEA R26, R27, R26, 0x3 ;  /* 0x0000001a1b1a7211 */ /* 0x000fe400078e18ff */
[----:B------:R-:W-:Y:S02]  /*0430*/  IADD3.X R9, PT, PT, RZ, R3, RZ, P0, !PT ;  /* 0x00000003ff097210 */ /* 0x000fe400007fe4ff */
[----:B--2---:R-:W-:-:S08]  /*0440*/  DFMA R4, R14, R16, R4 ;  /* 0x000000100e04722b */ /* 0x004fd00000000004 */
[----:B-----5:R-:W-:Y:S01]  /*0450*/  DFMA R6, R20, R18, R4 ;  /* 0x000000121406722b */ /* 0x020fe20000000004 */
[----:B------:R-:W-:Y:S10]  /*0460*/  BRA.U UP1, `(.L_x_5) ;  /* 0xfffffffd01587547 */ /* 0x000ff4000b83ffff */
.L_x_4:
[----:B------:R-:W-:Y:S05]  /*0470*/  BRA.U !UP0, `(.L_x_3) ;  /* 0x0000000508107547 */ /* 0x000fea000b800000 */
[----:B------:R-:W-:Y:S02]  /*0480*/  UISETP.GE.U32.AND UP0, UPT, UR6, 0x4, UPT ;  /* 0x000000040600788c */ /* 0x000fe4000bf06070 */
[----:B------:R-:W-:-:S04]  /*0490*/  ULOP3.LUT UR7, UR5, 0x3, URZ, 0xc0, !UPT ;  /* 0x0000000305077892 */ /* 0x000fc8000f8ec0ff */
[----:B------:R-:W-:-:S03]  /*04a0*/  UISETP.NE.AND UP1, UPT, UR7, URZ, UPT ;  /* 0x000000ff0700728c */ /* 0x000fc6000bf25270 */
[----:B------:R-:W-:Y:S08]  /*04b0*/  BRA.U !UP0, `(.L_x_6) ;  /* 0x0000000108707547 */ /* 0x000ff0000b800000 */
[----:B------:R-:W0:Y:S01]  /*04c0*/  LDC R18, c[0x0][0x39c] ;  /* 0x0000e700ff127b82 */ /* 0x000e220000000800 */
[----:B------:R-:W1:Y:S01]  /*04d0*/  LDCU.64 UR10, c[0x0][0x390] ;  /* 0x00007200ff0a77ac */ /* 0x000e620008000a00 */
[C---:B------:R-:W-:Y:S02]  /*04e0*/  IADD3 R5, PT, PT, R24.reuse, UR4, RZ ;  /* 0x0000000418057c10 */ /* 0x040fe4000fffe0ff */
[----:B------:R-:W-:-:S04]  /*04f0*/  IADD3 R8, P0, PT, R24, UR4, RZ ;  /* 0x0000000418087c10 */ /* 0x000fc8000ff1e0ff */
[----:B------:R-:W2:Y:S08]  /*0500*/  LDC.64 R2, c[0x0][0x390] ;  /* 0x0000e400ff027b82 */ /* 0x000eb00000000a00 */
[----:B------:R-:W3:Y:S01]  /*0510*/  LDC.64 R22, c[0x0][0x3a8] ;  /* 0x0000ea00ff167b82 */ /* 0x000ee20000000a00 */
[----:B0-----:R-:W-:Y:S02]  /*0520*/  IMAD R9, R18, UR4, R25 ;  /* 0x0000000412097c24 */ /* 0x001fe4000f8e0219 */
[----:B--2---:R-:W-:-:S06]  /*0530*/  IMAD.WIDE.U32 R2, R5, 0x8, R2 ;  /* 0x0000000805027825 */ /* 0x004fcc00078e0002 */
[----:B------:R-:W2:Y:S01]  /*0540*/  LDG.E.64 R2, desc[UR8][R2.64] ;  /* 0x0000000802027981 */ /* 0x000ea2000c1e1b00 */
[----:B---3--:R-:W-:Y:S01]  /*0550*/  IMAD.WIDE R22, R9, 0x8, R22 ;  /* 0x0000000809167825 */ /* 0x008fe200078e0216 */
[----:B------:R-:W-:Y:S02]  /*0560*/  IADD3.X R9, PT, PT, RZ, RZ, RZ, P0, !PT ;  /* 0x000000ffff097210 */ /* 0x000fe400007fe4ff */
[----:B-1----:R-:W-:Y:S02]  /*0570*/  LEA R16, P0, R8, UR10, 0x3 ;  /* 0x0000000a08107c11 */ /* 0x002fe4000f8018ff */
[----:B------:R-:W2:Y:S01]  /*0580*/  LDG.E.64 R4, desc[UR8][R22.64] ;  /* 0x0000000816047981 */ /* 0x000ea2000c1e1b00 */
[----:B------:R-:W-:Y:S01]  /*0590*/  IMAD.WIDE R26, R18, 0x8, R22 ;  /* 0x00000008121a7825 */ /* 0x000fe200078e0216 */
[----:B------:R-:W-:-:S04]  /*05a0*/  LEA.HI.X R17, R8, UR11, R9, 0x3, P0 ;  /* 0x0000000b08117c11 */ /* 0x000fc800080f1c09 */
[----:B------:R-:W3:Y:S01]  /*05b0*/  LDG.E.64 R14, desc[UR8][R26.64] ;  /* 0x000000081a0e7981 */ /* 0x000ee2000c1e1b00 */
[----:B------:R-:W-:-:S03]  /*05c0*/  IMAD.WIDE R28, R18, 0x8, R26 ;  /* 0x00000008121c7825 */ /* 0x000fc600078e021a */
[----:B------:R-:W3:Y:S04]  /*05d0*/  LDG.E.64 R12, desc[UR8][R16.64+0x8] ;  /* 0x00000808100c7981 */ /* 0x000ee8000c1e1b00 */
[----:B------:R-:W4:Y:S01]  /*05e0*/  LDG.E.64 R8, desc[UR8][R16.64+0x10] ;  /* 0x0000100810087981 */ /* 0x000f22000c1e1b00 */
[----:B------:R-:W-:-:S03]  /*05f0*/  IMAD.WIDE R20, R18, 0x8, R28 ;  /* 0x0000000812147825 */ /* 0x000fc600078e021c */
[----:B------:R-:W4:Y:S04]  /*0600*/  LDG.E.64 R10, desc[UR8][R28.64] ;  /* 0x000000081c0a7981 */ /* 0x000f28000c1e1b00 */
[----:B------:R-:W5:Y:S04]  /*0610*/  LDG.E.64 R18, desc[UR8][R16.64+0x18] ;  /* 0x0000180810127981 */ /* 0x000f68000c1e1b00 */
[----:B------:R-:W5:Y:S01]  /*0620*/  LDG.E.64 R20, desc[UR8][R20.64] ;  /* 0x0000000814147981 */ /* 0x000f62000c1e1b00 */
[----:B------:R-:W-:Y:S01]  /*0630*/  UIADD3 UR4, UPT, UPT, UR4, 0x4, URZ ;  /* 0x0000000404047890 */ /* 0x000fe2000fffe0ff */
[----:B--2---:R-:W-:-:S08]  /*0640*/  DFMA R2, R2, R4, R6 ;  /* 0x000000040202722b */ /* 0x004fd00000000006 */
[----:B---3--:R-:W-:-:S08]  /*0650*/  DFMA R2, R12, R14, R2 ;  /* 0x0000000e0c02722b */ /* 0x008fd00000000002 */
[----:B----4-:R-:W-:-:S08]  /*0660*/  DFMA R2, R8, R10, R2 ;  /* 0x0000000a0802722b */ /* 0x010fd00000000002 */
[----:B-----5:R-:W-:-:S11]  /*0670*/  DFMA R6, R18, R20, R2 ;  /* 0x000000141206722b */ /* 0x020fd60000000002 */
.L_x_6:
[----:B------:R-:W-:Y:S05]  /*0680*/  BRA.U !UP1, `(.L_x_3) ;  /* 0x00000001098c7547 */ /* 0x000fea000b800000 */
[----:B------:R-:W-:Y:S02]  /*0690*/  UISETP.NE.AND UP0, UPT, UR7, 0x1, UPT ;  /* 0x000000010700788c */ /* 0x000fe4000bf05270 */
[----:B------:R-:W-:-:S04]  /*06a0*/  ULOP3.LUT UR5, UR5, 0x1, URZ, 0xc0, !UPT ;  /* 0x0000000105057892 */ /* 0x000fc8000f8ec0ff */
[----:B------:R-:W-:-:S03]  /*06b0*/  UISETP.NE.U32.AND UP1, UPT, UR5, 0x1, UPT ;  /* 0x000000010500788c */ /* 0x000fc6000bf25070 */
[----:B------:R-:W-:Y:S08]  /*06c0*/  BRA.U !UP0, `(.L_x_7) ;  /* 0x0000000108507547 */ /* 0x000ff0000b800000 */
[----:B------:R-:W0:Y:S01]  /*06d0*/  LDC R12, c[0x0][0x39c] ;  /* 0x0000e700ff0c7b82 */ /* 0x000e220000000800 */
[----:B------:R-:W1:Y:S01]  /*06e0*/  LDCU.64 UR6, c[0x0][0x390] ;  /* 0x00007200ff0677ac */ /* 0x000e620008000a00 */
[C---:B------:R-:W-:Y:S02]  /*06f0*/  IADD3 R9, PT, PT, R24.reuse, UR4, RZ ;  /* 0x0000000418097c10 */ /* 0x040fe4000fffe0ff */
[----:B------:R-:W-:-:S04]  /*0700*/  IADD3 R13, P0, PT, R24, UR4, RZ ;  /* 0x00000004180d7c10 */ /* 0x000fc8000ff1e0ff */
[----:B------:R-:W2:Y:S01]  /*0710*/  LDC.64 R2, c[0x0][0x390] ;  /* 0x0000e400ff027b82 */ /* 0x000ea20000000a00 */
[----:B------:R-:W-:-:S07]  /*0720*/  IADD3.X R14, PT, PT, RZ, RZ, RZ, P0, !PT ;  /* 0x000000ffff0e7210 */ /* 0x000fce00007fe4ff */
[----:B------:R-:W3:Y:S01]  /*0730*/  LDC.64 R4, c[0x0][0x3a8] ;  /* 0x0000ea00ff047b82 */ /* 0x000ee20000000a00 */
[----:B-1----:R-:W-:Y:S01]  /*0740*/  LEA R10, P0, R13, UR6, 0x3 ;  /* 0x000000060d0a7c11 */ /* 0x002fe2000f8018ff */
[----:B0-----:R-:W-:Y:S02]  /*0750*/  IMAD R11, R12, UR4, R25 ;  /* 0x000000040c0b7c24 */ /* 0x001fe4000f8e0219 */
[----:B--2---:R-:W-:-:S06]  /*0760*/  IMAD.WIDE.U32 R2, R9, 0x8, R2 ;  /* 0x0000000809027825 */ /* 0x004fcc00078e0002 */
[----:B------:R-:W2:Y:S01]  /*0770*/  LDG.E.64 R2, desc[UR8][R2.64] ;  /* 0x0000000802027981 */ /* 0x000ea2000c1e1b00 */
[----:B---3--:R-:W-:Y:S01]  /*0780*/  IMAD.WIDE R4, R11, 0x8, R4 ;  /* 0x000000080b047825 */ /* 0x008fe200078e0204 */
[----:B------:R-:W-:-:S04]  /*0790*/  LEA.HI.X R11, R13, UR7, R14, 0x3, P0 ;  /* 0x000000070d0b7c11 */ /* 0x000fc800080f1c0e */
[----:B------:R-:W2:Y:S01]  /*07a0*/  LDG.E.64 R8, desc[UR8][R4.64] ;  /* 0x0000000804087981 */ /* 0x000ea2000c1e1b00 */
[----:B------:R-:W-:-:S03]  /*07b0*/  IMAD.WIDE R12, R12, 0x8, R4 ;  /* 0x000000080c0c7825 */ /* 0x000fc600078e0204 */
[----:B------:R-:W3:Y:S04]  /*07c0*/  LDG.E.64 R10, desc[UR8][R10.64+0x8] ;  /* 0x000008080a0a7981 */ /* 0x000ee8000c1e1b00 */
[----:B------:R-:W3:Y:S01]  /*07d0*/  LDG.E.64 R12, desc[UR8][R12.64] ;  /* 0x000000080c0c7981 */ /* 0x000ee2000c1e1b00 */
[----:B------:R-:W-:Y:S01]  /*07e0*/  UIADD3 UR4, UPT, UPT, UR4, 0x2, URZ ;  /* 0x0000000204047890 */ /* 0x000fe2000fffe0ff */
[----:B--2---:R-:W-:-:S08]  /*07f0*/  DFMA R6, R2, R8, R6 ;  /* 0x000000080206722b */ /* 0x004fd00000000006 */
[----:B---3--:R-:W-:-:S11]  /*0800*/  DFMA R6, R10, R12, R6 ;  /* 0x0000000c0a06722b */ /* 0x008fd60000000006 */
.L_x_7:
[----:B------:R-:W-:Y:S05]  /*0810*/  BRA.U UP1, `(.L_x_3) ;  /* 0x0000000101287547 */ /* 0x000fea000b800000 */
[----:B------:R-:W0:Y:S01]  /*0820*/  LDC R8, c[0x0][0x39c] ;  /* 0x0000e700ff087b82 */ /* 0x000e220000000800 */
[----:B------:R-:W-:-:S07]  /*0830*/  IADD3 R9, PT, PT, R24, UR4, RZ ;  /* 0x0000000418097c10 */ /* 0x000fce000fffe0ff */
[----:B------:R-:W1:Y:S08]  /*0840*/  LDC.64 R2, c[0x0][0x390] ;  /* 0x0000e400ff027b82 */ /* 0x000e700000000a00 */
[----:B------:R-:W2:Y:S01]  /*0850*/  LDC.64 R4, c[0x0][0x3a8] ;  /* 0x0000ea00ff047b82 */ /* 0x000ea20000000a00 */
[----:B0-----:R-:W-:Y:S02]  /*0860*/  IMAD R11, R8, UR4, R25 ;  /* 0x00000004080b7c24 */ /* 0x001fe4000f8e0219 */
[----:B-1----:R-:W-:-:S06]  /*0870*/  IMAD.WIDE.U32 R2, R9, 0x8, R2 ;  /* 0x0000000809027825 */ /* 0x002fcc00078e0002 */
[----:B------:R-:W3:Y:S01]  /*0880*/  LDG.E.64 R2, desc[UR8][R2.64] ;  /* 0x0000000802027981 */ /* 0x000ee2000c1e1b00 */
[----:B--2---:R-:W-:-:S06]  /*0890*/  IMAD.WIDE R4, R11, 0x8, R4 ;  /* 0x000000080b047825 */ /* 0x004fcc00078e0204 */
[----:B------:R-:W3:Y:S02]  /*08a0*/  LDG.E.64 R4, desc[UR8][R4.64] ;  /* 0x0000000804047981 */ /* 0x000ee4000c1e1b00 */
[----:B---3--:R-:W-:-:S11]  /*08b0*/  DFMA R6, R2, R4, R6 ;  /* 0x000000040206722b */ /* 0x008fd60000000006 */
.L_x_3:
[----:B------:R-:W0:Y:S01]  /*08c0*/  LDC.64 R2, c[0x0][0x3c0] ;  /* 0x0000f000ff027b82 */ /* 0x000e220000000a00 */
[----:B------:R-:W1:Y:S02]  /*08d0*/  LDCU UR4, c[0x0][0x3b4] ;  /* 0x00007680ff0477ac */ /* 0x000e640008000800 */
[----:B-1----:R-:W-:-:S04]  /*08e0*/  IMAD R25, R0, UR4, R25 ;  /* 0x0000000400197c24 */ /* 0x002fc8000f8e0219 */
[----:B0-----:R-:W-:-:S05]  /*08f0*/  IMAD.WIDE R2, R25, 0x8, R2 ;  /* 0x0000000819027825 */ /* 0x001fca00078e0202 */
[----:B------:R-:W-:Y:S01]  /*0900*/  STG.E.64 desc[UR8][R2.64], R6 ;  /* 0x0000000602007986 */ /* 0x000fe2000c101b08 */
[----:B------:R-:W-:Y:S05]  /*0910*/  EXIT ;  /* 0x000000000000794d */ /* 0x000fea0003800000 */
.L_x_8:
        /* <DEDUP_REMOVED lines=14> */
.L_x_10:


//--------------------- .nv.shared._Z26mat_mult_kernel_ladrilhada3matS_S_ --------------------------
	.section	.nv.shared._Z26mat_mult_kernel_ladrilhada3matS_S_,"aw",@nobits
	.sectionflags	@""
	.align	8
.nv.shared._Z26mat_mult_kernel_ladrilhada3matS_S_:
	.zero		17408


//--------------------- .nv.shared.reserved.0     --------------------------
	.section	.nv.shared.reserved.0,"aw",@nobits
	.weak		__nv_reservedSMEM_offset_0_alias
	.size		__nv_reservedSMEM_offset_0_alias, 0, 64
	.other		__nv_reservedSMEM_offset_0_alias,@"STO_CUDA_RESERVED_SHARED STV_DEFAULT"
__nv_reservedSMEM_offset_0_alias:
	.zero		0
	.zero		64


//--------------------- .nv.constant0._Z26mat_mult_kernel_ladrilhada3matS_S_ --------------------------
	.section	.nv.constant0._Z26mat_mult_kernel_ladrilhada3matS_S_,"a",@progbits
	.sectionflags	@""
	.align	4
.nv.constant0._Z26mat_mult_kernel_ladrilhada3matS_S_:
	.zero		968


//--------------------- .nv.constant0._Z15mat_mult_kernel3matS_S_ --------------------------
	.section	.nv.constant0._Z15mat_mult_kernel3matS_S_,"a",@progbits
	.sectionflags	@""
	.align	4
.nv.constant0._Z15mat_mult_kernel3matS_S_:
	.zero		968


//--------------------- SYMBOLS --------------------------

	.type		.nv.reservedSmem.offset0,@object
	.size		.nv.reservedSmem.offset0,0x4
	.type		.nv.reservedSmem.cap,@object
	.size		.nv.reservedSmem.cap,0x4
